//
// Generated by NVIDIA NVVM Compiler
//
// Compiler Build ID: CL-36424714
// Cuda compilation tools, release 13.0, V13.0.88
// Based on NVVM 20.0.0
//

.version 9.0
.target sm_100
.address_size 64

	// .globl	_Z16computeHistogramPiS_i
.extern .shared .align 16 .b8 temp[];

.visible .entry _Z16computeHistogramPiS_i(
	.param .u64 .ptr .align 1 _Z16computeHistogramPiS_i_param_0,
	.param .u64 .ptr .align 1 _Z16computeHistogramPiS_i_param_1,
	.param .u32 _Z16computeHistogramPiS_i_param_2
)
{
	.reg .pred 	%p<2>;
	.reg .b32 	%r<8>;
	.reg .b64 	%rd<9>;

	ld.param.u64 	%rd1, [_Z16computeHistogramPiS_i_param_0];
	ld.param.u64 	%rd2, [_Z16computeHistogramPiS_i_param_1];
	ld.param.u32 	%r2, [_Z16computeHistogramPiS_i_param_2];
	mov.u32 	%r3, %ctaid.x;
	mov.u32 	%r4, %ntid.x;
	mov.u32 	%r5, %tid.x;
	mad.lo.s32 	%r1, %r3, %r4, %r5;
	setp.ge.s32 	%p1, %r1, %r2;
	@%p1 bra 	$L__BB0_2;
	cvta.to.global.u64 	%rd3, %rd1;
	cvta.to.global.u64 	%rd4, %rd2;
	mul.wide.s32 	%rd5, %r1, 4;
	add.s64 	%rd6, %rd3, %rd5;
	ld.global.u32 	%r6, [%rd6];
	mul.wide.s32 	%rd7, %r6, 4;
	add.s64 	%rd8, %rd4, %rd7;
	atom.global.add.u32 	%r7, [%rd8], 1;
$L__BB0_2:
	ret;

}
	// .globl	_Z18exclusivePrefixSumPiS_i
.visible .entry _Z18exclusivePrefixSumPiS_i(
	.param .u64 .ptr .align 1 _Z18exclusivePrefixSumPiS_i_param_0,
	.param .u64 .ptr .align 1 _Z18exclusivePrefixSumPiS_i_param_1,
	.param .u32 _Z18exclusivePrefixSumPiS_i_param_2
)
{
	.reg .pred 	%p<10>;
	.reg .b32 	%r<54>;
	.reg .b64 	%rd<9>;

	ld.param.u64 	%rd1, [_Z18exclusivePrefixSumPiS_i_param_0];
	ld.param.u64 	%rd2, [_Z18exclusivePrefixSumPiS_i_param_1];
	ld.param.u32 	%r14, [_Z18exclusivePrefixSumPiS_i_param_2];
	mov.u32 	%r1, %tid.x;
	setp.ge.s32 	%p1, %r1, %r14;
	shl.b32 	%r15, %r1, 2;
	mov.u32 	%r16, temp;
	add.s32 	%r2, %r16, %r15;
	@%p1 bra 	$L__BB1_2;
	cvta.to.global.u64 	%rd3, %rd1;
	mul.wide.u32 	%rd4, %r1, 4;
	add.s64 	%rd5, %rd3, %rd4;
	ld.global.u32 	%r18, [%rd5];
	st.shared.u32 	[%r2], %r18;
	bra.uni 	$L__BB1_3;
$L__BB1_2:
	mov.b32 	%r17, 0;
	st.shared.u32 	[%r2], %r17;
$L__BB1_3:
	bar.sync 	0;
	setp.lt.s32 	%p2, %r14, 2;
	mov.b32 	%r51, 1;
	@%p2 bra 	$L__BB1_8;
	shl.b32 	%r21, %r1, 1;
	or.b32  	%r3, %r21, 1;
	mov.b32 	%r51, 1;
	mov.u32 	%r49, %r14;
$L__BB1_5:
	shr.u32 	%r6, %r49, 1;
	setp.ge.u32 	%p3, %r1, %r6;
	@%p3 bra 	$L__BB1_7;
	mul.lo.s32 	%r22, %r51, %r3;
	shl.b32 	%r23, %r22, 2;
	add.s32 	%r25, %r16, %r23;
	ld.shared.u32 	%r26, [%r25+-4];
	shl.b32 	%r27, %r51, 2;
	add.s32 	%r28, %r25, %r27;
	ld.shared.u32 	%r29, [%r28+-4];
	add.s32 	%r30, %r29, %r26;
	st.shared.u32 	[%r28+-4], %r30;
$L__BB1_7:
	shl.b32 	%r51, %r51, 1;
	bar.sync 	0;
	setp.gt.u32 	%p4, %r49, 3;
	mov.u32 	%r49, %r6;
	@%p4 bra 	$L__BB1_5;
$L__BB1_8:
	setp.ne.s32 	%p5, %r1, 0;
	@%p5 bra 	$L__BB1_10;
	shl.b32 	%r31, %r14, 2;
	add.s32 	%r33, %r16, %r31;
	mov.b32 	%r34, 0;
	st.shared.u32 	[%r33+-4], %r34;
$L__BB1_10:
	setp.lt.s32 	%p6, %r14, 2;
	bar.sync 	0;
	@%p6 bra 	$L__BB1_15;
	shl.b32 	%r36, %r1, 1;
	or.b32  	%r9, %r36, 1;
	mov.b32 	%r52, 1;
$L__BB1_12:
	shr.u32 	%r37, %r51, 31;
	add.s32 	%r38, %r51, %r37;
	shr.s32 	%r51, %r38, 1;
	setp.ge.u32 	%p7, %r1, %r52;
	@%p7 bra 	$L__BB1_14;
	mul.lo.s32 	%r39, %r51, %r9;
	shl.b32 	%r40, %r39, 2;
	add.s32 	%r42, %r16, %r40;
	ld.shared.u32 	%r43, [%r42+-4];
	shl.b32 	%r44, %r51, 2;
	add.s32 	%r45, %r42, %r44;
	ld.shared.u32 	%r46, [%r45+-4];
	st.shared.u32 	[%r42+-4], %r46;
	add.s32 	%r47, %r46, %r43;
	st.shared.u32 	[%r45+-4], %r47;
$L__BB1_14:
	bar.sync 	0;
	shl.b32 	%r52, %r52, 1;
	setp.lt.s32 	%p8, %r52, %r14;
	@%p8 bra 	$L__BB1_12;
$L__BB1_15:
	setp.ge.s32 	%p9, %r1, %r14;
	@%p9 bra 	$L__BB1_17;
	ld.shared.u32 	%r48, [%r2];
	cvta.to.global.u64 	%rd6, %rd2;
	mul.wide.u32 	%rd7, %r1, 4;
	add.s64 	%rd8, %rd6, %rd7;
	st.global.u32 	[%rd8], %r48;
$L__BB1_17:
	ret;

}


// ===== COMPILED SASS (sm_100) =====

	.target	sm_100

	.elftype	@"ET_EXEC"


//--------------------- .note.nv.tkinfo           --------------------------
	.section	.note.nv.tkinfo,"",@"SHT_NOTE"
	.sectionflags	@"SHF_NOTE_NV_TKINFO"
	.tkinfo
        /*0018*/ 	.word	0x00000002
        /*0030*/ 	.string	""
        /*0030*/ 	.string	"ptxas"
        /*0030*/ 	.string	"Cuda compilation tools, release 13.0, V13.0.88"
        /*0030*/ 	.string	"Build cuda_13.0.r13.0/compiler.36424714_0"
        /*0030*/ 	.string	"-arch sm_100 -m 64 "



//--------------------- .note.nv.cuinfo           --------------------------
	.section	.note.nv.cuinfo,"",@"SHT_NOTE"
	.sectionflags	@"SHF_NOTE_NV_CUINFO"
        /*0018*/ 	.short	0x0002
        /*001a*/ 	.short	0x0064
        /*001c*/ 	.short	0x0082
	.zero		2


//--------------------- .nv.info                  --------------------------
	.section	.nv.info,"",@"SHT_CUDA_INFO"
	.align	4


	//----- nvinfo : EIATTR_REGCOUNT
	.align		4
        /*0000*/ 	.byte	0x04, 0x2f
        /*0002*/ 	.short	(.L_1 - .L_0)
	.align		4
.L_0:
        /*0004*/ 	.word	index@(_Z16computeHistogramPiS_i)
        /*0008*/ 	.word	0x0000000a


	//----- nvinfo : EIATTR_FRAME_SIZE
	.align		4
.L_1:
        /*000c*/ 	.byte	0x04, 0x11
        /*000e*/ 	.short	(.L_3 - .L_2)
	.align		4
.L_2:
        /*0010*/ 	.word	index@(_Z16computeHistogramPiS_i)
        /*0014*/ 	.word	0x00000000


	//----- nvinfo : EIATTR_REGCOUNT
	.align		4
.L_3:
        /*0018*/ 	.byte	0x04, 0x2f
        /*001a*/ 	.short	(.L_5 - .L_4)
	.align		4
.L_4:
        /*001c*/ 	.word	index@(_Z18exclusivePrefixSumPiS_i)
        /*0020*/ 	.word	0x0000000c


	//----- nvinfo : EIATTR_FRAME_SIZE
	.align		4
.L_5:
        /*0024*/ 	.byte	0x04, 0x11
        /*0026*/ 	.short	(.L_7 - .L_6)
	.align		4
.L_6:
        /*0028*/ 	.word	index@(_Z18exclusivePrefixSumPiS_i)
        /*002c*/ 	.word	0x00000000


	//----- nvinfo : EIATTR_MIN_STACK_SIZE
	.align		4
.L_7:
        /*0030*/ 	.byte	0x04, 0x12
        /*0032*/ 	.short	(.L_9 - .L_8)
	.align		4
.L_8:
        /*0034*/ 	.word	index@(_Z18exclusivePrefixSumPiS_i)
        /*0038*/ 	.word	0x00000000


	//----- nvinfo : EIATTR_MIN_STACK_SIZE
	.align		4
.L_9:
        /*003c*/ 	.byte	0x04, 0x12
        /*003e*/ 	.short	(.L_11 - .L_10)
	.align		4
.L_10:
        /*0040*/ 	.word	index@(_Z16computeHistogramPiS_i)
        /*0044*/ 	.word	0x00000000
.L_11:


//--------------------- .nv.compat                --------------------------
	.section	.nv.compat,"",@"SHT_CUDA_COMPAT_INFO"
	.align	4
        /*0000*/ 	.byte	0x02, 0x09, 0x00, 0x00, 0x02, 0x02, 0x01, 0x00, 0x02, 0x05, 0x05, 0x00, 0x03, 0x07, 0x01, 0x01
        /*0010*/ 	.byte	0x02, 0x03, 0x00, 0x00, 0x02, 0x06, 0x01, 0x00, 0x04, 0x0b, 0x08, 0x00, 0x09, 0x00, 0x00, 0x00
        /*0020*/ 	.byte	0x00, 0x00, 0x00, 0x00


//--------------------- .nv.info._Z18exclusivePrefixSumPiS_i --------------------------
	.section	.nv.info._Z18exclusivePrefixSumPiS_i,"",@"SHT_CUDA_INFO"
	.sectionflags	@""
	.align	4


	//----- nvinfo : EIATTR_CUDA_API_VERSION
	.align		4
        /*0000*/ 	.byte	0x04, 0x37
        /*0002*/ 	.short	(.L_13 - .L_12)
.L_12:
        /*0004*/ 	.word	0x00000082


	//----- nvinfo : EIATTR_KPARAM_INFO
	.align		4
.L_13:
        /*0008*/ 	.byte	0x04, 0x17
        /*000a*/ 	.short	(.L_15 - .L_14)
.L_14:
        /*000c*/ 	.word	0x00000000
        /*0010*/ 	.short	0x0002
        /*0012*/ 	.short	0x0010
        /*0014*/ 	.byte	0x00, 0xf0, 0x11, 0x00


	//----- nvinfo : EIATTR_KPARAM_INFO
	.align		4
.L_15:
        /*0018*/ 	.byte	0x04, 0x17
        /*001a*/ 	.short	(.L_17 - .L_16)
.L_16:
        /*001c*/ 	.word	0x00000000
        /*0020*/ 	.short	0x0001
        /*0022*/ 	.short	0x0008
        /*0024*/ 	.byte	0x00, 0xf5, 0x21, 0x00


	//----- nvinfo : EIATTR_KPARAM_INFO
	.align		4
.L_17:
        /*0028*/ 	.byte	0x04, 0x17
        /*002a*/ 	.short	(.L_19 - .L_18)
.L_18:
        /*002c*/ 	.word	0x00000000
        /*0030*/ 	.short	0x0000
        /*0032*/ 	.short	0x0000
        /*0034*/ 	.byte	0x00, 0xf5, 0x21, 0x00


	//----- nvinfo : EIATTR_SPARSE_MMA_MASK
	.align		4
.L_19:
        /*0038*/ 	.byte	0x03, 0x50
        /*003a*/ 	.short	0x0000


	//----- nvinfo : EIATTR_MAXREG_COUNT
	.align		4
        /*003c*/ 	.byte	0x03, 0x1b
        /*003e*/ 	.short	0x00ff


	//----- nvinfo : EIATTR_NUM_BARRIERS
	.align		4
        /*0040*/ 	.byte	0x02, 0x4c
        /*0042*/ 	.byte	0x01
	.zero		1


	//----- nvinfo : EIATTR_MERCURY_ISA_VERSION
	.align		4
        /*0044*/ 	.byte	0x03, 0x5f
        /*0046*/ 	.short	0x0101


	//----- nvinfo : EIATTR_VRC_CTA_INIT_COUNT
	.align		4
        /*0048*/ 	.byte	0x02, 0x4a
	.zero		1
	.zero		1


	//----- nvinfo : EIATTR_EXIT_INSTR_OFFSETS
	.align		4
        /*004c*/ 	.byte	0x04, 0x1c
        /*004e*/ 	.short	(.L_21 - .L_20)


	//   ....[0]....
.L_20:
        /*0050*/ 	.word	0x000003e0


	//   ....[1]....
        /*0054*/ 	.word	0x00000430


	//----- nvinfo : EIATTR_CBANK_PARAM_SIZE
	.align		4
.L_21:
        /*0058*/ 	.byte	0x03, 0x19
        /*005a*/ 	.short	0x0014


	//----- nvinfo : EIATTR_PARAM_CBANK
	.align		4
        /*005c*/ 	.byte	0x04, 0x0a
        /*005e*/ 	.short	(.L_23 - .L_22)
	.align		4
.L_22:
        /*0060*/ 	.word	index@(.nv.constant0._Z18exclusivePrefixSumPiS_i)
        /*0064*/ 	.short	0x0380
        /*0066*/ 	.short	0x0014


	//----- nvinfo : EIATTR_SW_WAR
	.align		4
.L_23:
        /*0068*/ 	.byte	0x04, 0x36
        /*006a*/ 	.short	(.L_25 - .L_24)
.L_24:
        /*006c*/ 	.word	0x00000008
.L_25:


//--------------------- .nv.info._Z16computeHistogramPiS_i --------------------------
	.section	.nv.info._Z16computeHistogramPiS_i,"",@"SHT_CUDA_INFO"
	.sectionflags	@""
	.align	4


	//----- nvinfo : EIATTR_CUDA_API_VERSION
	.align		4
        /*0000*/ 	.byte	0x04, 0x37
        /*0002*/ 	.short	(.L_27 - .L_26)
.L_26:
        /*0004*/ 	.word	0x00000082


	//----- nvinfo : EIATTR_KPARAM_INFO
	.align		4
.L_27:
        /*0008*/ 	.byte	0x04, 0x17
        /*000a*/ 	.short	(.L_29 - .L_28)
.L_28:
        /*000c*/ 	.word	0x00000000
        /*0010*/ 	.short	0x0002
        /*0012*/ 	.short	0x0010
        /*0014*/ 	.byte	0x00, 0xf0, 0x11, 0x00


	//----- nvinfo : EIATTR_KPARAM_INFO
	.align		4
.L_29:
        /*0018*/ 	.byte	0x04, 0x17
        /*001a*/ 	.short	(.L_31 - .L_30)
.L_30:
        /*001c*/ 	.word	0x00000000
        /*0020*/ 	.short	0x0001
        /*0022*/ 	.short	0x0008
        /*0024*/ 	.byte	0x00, 0xf5, 0x21, 0x00


	//----- nvinfo : EIATTR_KPARAM_INFO
	.align		4
.L_31:
        /*0028*/ 	.byte	0x04, 0x17
        /*002a*/ 	.short	(.L_33 - .L_32)
.L_32:
        /*002c*/ 	.word	0x00000000
        /*0030*/ 	.short	0x0000
        /*0032*/ 	.short	0x0000
        /*0034*/ 	.byte	0x00, 0xf5, 0x21, 0x00


	//----- nvinfo : EIATTR_SPARSE_MMA_MASK
	.align		4
.L_33:
        /*0038*/ 	.byte	0x03, 0x50
        /*003a*/ 	.short	0x0000


	//----- nvinfo : EIATTR_MAXREG_COUNT
	.align		4
        /*003c*/ 	.byte	0x03, 0x1b
        /*003e*/ 	.short	0x00ff


	//----- nvinfo : EIATTR_MERCURY_ISA_VERSION
	.align		4
        /*0040*/ 	.byte	0x03, 0x5f
        /*0042*/ 	.short	0x0101


	//----- nvinfo : EIATTR_VRC_CTA_INIT_COUNT
	.align		4
        /*0044*/ 	.byte	0x02, 0x4a
	.zero		1
	.zero		1


	//----- nvinfo : EIATTR_EXIT_INSTR_OFFSETS
	.align		4
        /*0048*/ 	.byte	0x04, 0x1c
        /*004a*/ 	.short	(.L_35 - .L_34)


	//   ....[0]....
.L_34:
        /*004c*/ 	.word	0x00000070


	//   ....[1]....
        /*0050*/ 	.word	0x00000100


	//----- nvinfo : EIATTR_CBANK_PARAM_SIZE
	.align		4
.L_35:
        /*0054*/ 	.byte	0x03, 0x19
        /*0056*/ 	.short	0x0014


	//----- nvinfo : EIATTR_PARAM_CBANK
	.align		4
        /*0058*/ 	.byte	0x04, 0x0a
        /*005a*/ 	.short	(.L_37 - .L_36)
	.align		4
.L_36:
        /*005c*/ 	.word	index@(.nv.constant0._Z16computeHistogramPiS_i)
        /*0060*/ 	.short	0x0380
        /*0062*/ 	.short	0x0014


	//----- nvinfo : EIATTR_SW_WAR
	.align		4
.L_37:
        /*0064*/ 	.byte	0x04, 0x36
        /*0066*/ 	.short	(.L_39 - .L_38)
.L_38:
        /*0068*/ 	.word	0x00000008
.L_39:


//--------------------- .nv.callgraph             --------------------------
	.section	.nv.callgraph,"",@"SHT_CUDA_CALLGRAPH"
	.align	4
	.sectionentsize	8
	.align		4
        /*0000*/ 	.word	0x00000000
	.align		4
        /*0004*/ 	.word	0xffffffff
	.align		4
        /*0008*/ 	.word	0x00000000
	.align		4
        /*000c*/ 	.word	0xfffffffe
	.align		4
        /*0010*/ 	.word	0x00000000
	.align		4
        /*0014*/ 	.word	0xfffffffd
	.align		4
        /*0018*/ 	.word	0x00000000
	.align		4
        /*001c*/ 	.word	0xfffffffc


//--------------------- .text._Z18exclusivePrefixSumPiS_i --------------------------
	.section	.text._Z18exclusivePrefixSumPiS_i,"ax",@progbits
	.align	128
        .global         _Z18exclusivePrefixSumPiS_i
        .type           _Z18exclusivePrefixSumPiS_i,@function
        .size           _Z18exclusivePrefixSumPiS_i,(.L_x_6 - _Z18exclusivePrefixSumPiS_i)
        .other          _Z18exclusivePrefixSumPiS_i,@"STO_CUDA_ENTRY STV_DEFAULT"
_Z18exclusivePrefixSumPiS_i:
.text._Z18exclusivePrefixSumPiS_i:
[----:B------:R-:W-:Y:S01]  /*0000*/  LDC R1, c[0x0][0x37c] ;  /* 0x0000df00ff017b82 */ /* 0x000fe20000000800 */
[----:B------:R-:W0:Y:S01]  /*0010*/  S2R R9, SR_TID.X ;  /* 0x0000000000097919 */ /* 0x000e220000002100 */
[----:B------:R-:W0:Y:S01]  /*0020*/  LDCU UR6, c[0x0][0x390] ;  /* 0x00007200ff0677ac */ /* 0x000e220008000800 */
[----:B------:R-:W1:Y:S05]  /*0030*/  LDCU.64 UR8, c[0x0][0x358] ;  /* 0x00006b00ff0877ac */ /* 0x000e6a0008000a00 */
[----:B------:R-:W2:Y:S08]  /*0040*/  S2UR UR5, SR_CgaCtaId ;  /* 0x00000000000579c3 */ /* 0x000eb00000008800 */
[----:B------:R-:W3:Y:S01]  /*0050*/  LDC R8, c[0x0][0x390] ;  /* 0x0000e400ff087b82 */ /* 0x000ee20000000800 */
[----:B0-----:R-:W-:-:S13]  /*0060*/  ISETP.GE.AND P2, PT, R9, UR6, PT ;  /* 0x0000000609007c0c */ /* 0x001fda000bf46270 */
[----:B------:R-:W0:Y:S02]  /*0070*/  @!P2 LDC.64 R2, c[0x0][0x380] ;  /* 0x0000e000ff02ab82 */ /* 0x000e240000000a00 */
[----:B0-----:R-:W-:-:S06]  /*0080*/  @!P2 IMAD.WIDE.U32 R2, R9, 0x4, R2 ;  /* 0x000000040902a825 */ /* 0x001fcc00078e0002 */
[----:B-1----:R-:W4:Y:S01]  /*0090*/  @!P2 LDG.E R3, desc[UR8][R2.64] ;  /* 0x000000080203a981 */ /* 0x002f22000c1e1900 */
[----:B------:R-:W-:Y:S01]  /*00a0*/  UMOV UR4, 0x400 ;  /* 0x0000040000047882 */ /* 0x000fe20000000000 */
[----:B------:R-:W-:Y:S01]  /*00b0*/  UISETP.GE.AND UP0, UPT, UR6, 0x2, UPT ;  /* 0x000000020600788c */ /* 0x000fe2000bf06270 */
[----:B------:R-:W-:Y:S01]  /*00c0*/  ISETP.NE.AND P0, PT, R9, RZ, PT ;  /* 0x000000ff0900720c */ /* 0x000fe20003f05270 */
[----:B--2---:R-:W-:Y:S01]  /*00d0*/  ULEA UR4, UR5, UR4, 0x18 ;  /* 0x0000000405047291 */ /* 0x004fe2000f8ec0ff */
[----:B---3--:R-:W-:Y:S01]  /*00e0*/  ISETP.GE.AND P1, PT, R8, 0x2, PT ;  /* 0x000000020800780c */ /* 0x008fe20003f26270 */
[----:B------:R-:W-:-:S04]  /*00f0*/  IMAD.MOV.U32 R4, RZ, RZ, 0x1 ;  /* 0x00000001ff047424 */ /* 0x000fc800078e00ff */
[----:B------:R-:W-:-:S05]  /*0100*/  LEA R0, R9, UR4, 0x2 ;  /* 0x0000000409007c11 */ /* 0x000fca000f8e10ff */
[----:B----4-:R0:W-:Y:S04]  /*0110*/  @!P2 STS [R0], R3 ;  /* 0x000000030000a388 */ /* 0x0101e80000000800 */
[----:B------:R0:W-:Y:S01]  /*0120*/  @P2 STS [R0], RZ ;  /* 0x000000ff00002388 */ /* 0x0001e20000000800 */
[----:B------:R-:W-:Y:S06]  /*0130*/  BAR.SYNC.DEFER_BLOCKING 0x0 ;  /* 0x0000000000007b1d */ /* 0x000fec0000010000 */
[----:B------:R-:W-:Y:S05]  /*0140*/  BRA.U !UP0, `(.L_x_0) ;  /* 0x0000000108487547 */ /* 0x000fea000b800000 */
[----:B0-----:R-:W-:Y:S01]  /*0150*/  LEA R3, R9, 0x1, 0x1 ;  /* 0x0000000109037811 */ /* 0x001fe200078e08ff */
[----:B------:R-:W-:Y:S01]  /*0160*/  IMAD.MOV.U32 R4, RZ, RZ, 0x1 ;  /* 0x00000001ff047424 */ /* 0x000fe200078e00ff */
[----:B------:R-:W0:Y:S01]  /*0170*/  LDCU UR5, c[0x0][0x390] ;  /* 0x00007200ff0577ac */ /* 0x000e220008000800 */
[----:B------:R-:W-:-:S05]  /*0180*/  NOP ;  /* 0x0000000000007918 */ /* 0x000fca0000000000 */
.L_x_1:
[----:B0-----:R-:W-:Y:S02]  /*0190*/  USHF.R.U32.HI UR6, URZ, 0x1, UR5 ;  /* 0x00000001ff067899 */ /* 0x001fe40008011605 */
[----:B------:R-:W-:-:S04]  /*01a0*/  UISETP.GT.U32.AND UP0, UPT, UR5, 0x3, UPT ;  /* 0x000000030500788c */ /* 0x000fc8000bf04070 */
[----:B------:R-:W-:Y:S01]  /*01b0*/  ISETP.GE.U32.AND P2, PT, R9, UR6, PT ;  /* 0x0000000609007c0c */ /* 0x000fe2000bf46070 */
[----:B------:R-:W-:-:S12]  /*01c0*/  UMOV UR5, UR6 ;  /* 0x0000000600057c82 */ /* 0x000fd80008000000 */
[----:B-1----:R-:W-:-:S05]  /*01d0*/  @!P2 IMAD R2, R3, R4, RZ ;  /* 0x000000040302a224 */ /* 0x002fca00078e02ff */
[----:B------:R-:W-:-:S05]  /*01e0*/  @!P2 LEA R5, R2, UR4, 0x2 ;  /* 0x000000040205ac11 */ /* 0x000fca000f8e10ff */
[C---:B------:R-:W-:Y:S02]  /*01f0*/  @!P2 IMAD R2, R4.reuse, 0x4, R5 ;  /* 0x000000040402a824 */ /* 0x040fe400078e0205 */
[----:B------:R-:W-:Y:S01]  /*0200*/  @!P2 LDS R5, [R5+-0x4] ;  /* 0xfffffc000505a984 */ /* 0x000fe20000000800 */
[----:B------:R-:W-:-:S03]  /*0210*/  IMAD.SHL.U32 R4, R4, 0x2, RZ ;  /* 0x0000000204047824 */ /* 0x000fc600078e00ff */
[----:B------:R-:W0:Y:S02]  /*0220*/  @!P2 LDS R6, [R2+-0x4] ;  /* 0xfffffc000206a984 */ /* 0x000e240000000800 */
[----:B0-----:R-:W-:-:S05]  /*0230*/  @!P2 IMAD.IADD R7, R5, 0x1, R6 ;  /* 0x000000010507a824 */ /* 0x001fca00078e0206 */
[----:B------:R1:W-:Y:S01]  /*0240*/  @!P2 STS [R2+-0x4], R7 ;  /* 0xfffffc070200a388 */ /* 0x0003e20000000800 */
[----:B------:R-:W-:Y:S06]  /*0250*/  BAR.SYNC.DEFER_BLOCKING 0x0 ;  /* 0x0000000000007b1d */ /* 0x000fec0000010000 */
[----:B------:R-:W-:Y:S05]  /*0260*/  BRA.U UP0, `(.L_x_1) ;  /* 0xfffffffd00c87547 */ /* 0x000fea000b83ffff */
.L_x_0:
[----:B-1----:R-:W-:-:S05]  /*0270*/  @!P0 LEA R2, R8, UR4, 0x2 ;  /* 0x0000000408028c11 */ /* 0x002fca000f8e10ff */
[----:B------:R1:W-:Y:S01]  /*0280*/  @!P0 STS [R2+-0x4], RZ ;  /* 0xfffffcff02008388 */ /* 0x0003e20000000800 */
[----:B------:R-:W-:Y:S06]  /*0290*/  BAR.SYNC.DEFER_BLOCKING 0x0 ;  /* 0x0000000000007b1d */ /* 0x000fec0000010000 */
[----:B------:R-:W-:Y:S05]  /*02a0*/  @!P1 BRA `(.L_x_2) ;  /* 0x0000000000489947 */ /* 0x000fea0003800000 */
[----:B------:R-:W2:Y:S01]  /*02b0*/  LDC R8, c[0x0][0x390] ;  /* 0x0000e400ff087b82 */ /* 0x000ea20000000800 */
[----:B------:R-:W-:Y:S01]  /*02c0*/  LEA R7, R9, 0x1, 0x1 ;  /* 0x0000000109077811 */ /* 0x000fe200078e08ff */
[----:B------:R-:W-:-:S06]  /*02d0*/  UMOV UR5, 0x1 ;  /* 0x0000000100057882 */ /* 0x000fcc0000000000 */
.L_x_3:
[----:B------:R-:W-:Y:S01]  /*02e0*/  ISETP.GE.U32.AND P0, PT, R9, UR5, PT ;  /* 0x0000000509007c0c */ /* 0x000fe2000bf06070 */
[----:B------:R-:W-:Y:S01]  /*02f0*/  USHF.L.U32 UR5, UR5, 0x1, URZ ;  /* 0x0000000105057899 */ /* 0x000fe200080006ff */
[----:B------:R-:W-:-:S04]  /*0300*/  LEA.HI R4, R4, R4, RZ, 0x1 ;  /* 0x0000000404047211 */ /* 0x000fc800078f08ff */
[----:B------:R-:W-:-:S07]  /*0310*/  SHF.R.S32.HI R4, RZ, 0x1, R4 ;  /* 0x00000001ff047819 */ /* 0x000fce0000011404 */
[----:B-1----:R-:W-:-:S05]  /*0320*/  @!P0 IMAD R2, R4, R7, RZ ;  /* 0x0000000704028224 */ /* 0x002fca00078e02ff */
[----:B0-----:R-:W-:-:S05]  /*0330*/  @!P0 LEA R3, R2, UR4, 0x2 ;  /* 0x0000000402038c11 */ /* 0x001fca000f8e10ff */
[----:B------:R-:W-:Y:S01]  /*0340*/  @!P0 IMAD R5, R4, 0x4, R3 ;  /* 0x0000000404058824 */ /* 0x000fe200078e0203 */
[----:B------:R-:W-:Y:S04]  /*0350*/  @!P0 LDS R2, [R3+-0x4] ;  /* 0xfffffc0003028984 */ /* 0x000fe80000000800 */
[----:B------:R-:W0:Y:S02]  /*0360*/  @!P0 LDS R6, [R5+-0x4] ;  /* 0xfffffc0005068984 */ /* 0x000e240000000800 */
[----:B0-----:R-:W-:Y:S02]  /*0370*/  @!P0 IMAD.IADD R2, R2, 0x1, R6 ;  /* 0x0000000102028824 */ /* 0x001fe400078e0206 */
[----:B------:R3:W-:Y:S04]  /*0380*/  @!P0 STS [R3+-0x4], R6 ;  /* 0xfffffc0603008388 */ /* 0x0007e80000000800 */
[----:B------:R3:W-:Y:S01]  /*0390*/  @!P0 STS [R5+-0x4], R2 ;  /* 0xfffffc0205008388 */ /* 0x0007e20000000800 */
[----:B------:R-:W-:Y:S01]  /*03a0*/  BAR.SYNC.DEFER_BLOCKING 0x0 ;  /* 0x0000000000007b1d */ /* 0x000fe20000010000 */
[----:B--2---:R-:W-:-:S13]  /*03b0*/  ISETP.LE.AND P0, PT, R8, UR5, PT ;  /* 0x0000000508007c0c */ /* 0x004fda000bf03270 */
[----:B---3--:R-:W-:Y:S05]  /*03c0*/  @!P0 BRA `(.L_x_3) ;  /* 0xfffffffc00c48947 */ /* 0x008fea000383ffff */
.L_x_2:
[----:B------:R-:W-:-:S13]  /*03d0*/  ISETP.GE.AND P0, PT, R9, R8, PT ;  /* 0x000000080900720c */ /* 0x000fda0003f06270 */
[----:B------:R-:W-:Y:S05]  /*03e0*/  @P0 EXIT ;  /* 0x000000000000094d */ /* 0x000fea0003800000 */
[----:B------:R-:W2:Y:S01]  /*03f0*/  LDS R5, [R0] ;  /* 0x0000000000057984 */ /* 0x000ea20000000800 */
[----:B01----:R-:W0:Y:S02]  /*0400*/  LDC.64 R2, c[0x0][0x388] ;  /* 0x0000e200ff027b82 */ /* 0x003e240000000a00 */
[----:B0-----:R-:W-:-:S05]  /*0410*/  IMAD.WIDE.U32 R2, R9, 0x4, R2 ;  /* 0x0000000409027825 */ /* 0x001fca00078e0002 */
[----:B--2---:R-:W-:Y:S01]  /*0420*/  STG.E desc[UR8][R2.64], R5 ;  /* 0x0000000502007986 */ /* 0x004fe2000c101908 */
[----:B------:R-:W-:Y:S05]  /*0430*/  EXIT ;  /* 0x000000000000794d */ /* 0x000fea0003800000 */
.L_x_4:
[----:B------:R-:W-:-:S00]  /*0440*/  BRA `(.L_x_4) ;  /* 0xfffffffc00fc7947 */ /* 0x000fc0000383ffff */
[----:B------:R-:W-:-:S00]  /*0450*/  NOP ;  /* 0x0000000000007918 */ /* 0x000fc00000000000 */
        /* <DEDUP_REMOVED lines=10> */
.L_x_6:


//--------------------- .text._Z16computeHistogramPiS_i --------------------------
	.section	.text._Z16computeHistogramPiS_i,"ax",@progbits
	.align	128
        .global         _Z16computeHistogramPiS_i
        .type           _Z16computeHistogramPiS_i,@function
        .size           _Z16computeHistogramPiS_i,(.L_x_7 - _Z16computeHistogramPiS_i)
        .other          _Z16computeHistogramPiS_i,@"STO_CUDA_ENTRY STV_DEFAULT"
_Z16computeHistogramPiS_i:
.text._Z16computeHistogramPiS_i:
[----:B------:R-:W-:Y:S01]  /*0000*/  LDC R1, c[0x0][0x37c] ;  /* 0x0000df00ff017b82 */ /* 0x000fe20000000800 */
[----:B------:R-:W0:Y:S07]  /*0010*/  S2R R0, SR_TID.X ;  /* 0x0000000000007919 */ /* 0x000e2e0000002100 */
[----:B------:R-:W0:Y:S01]  /*0020*/  S2UR UR4, SR_CTAID.X ;  /* 0x00000000000479c3 */ /* 0x000e220000002500 */
[----:B------:R-:W1:Y:S07]  /*0030*/  LDCU UR5, c[0x0][0x390] ;  /* 0x00007200ff0577ac */ /* 0x000e6e0008000800 */
[----:B------:R-:W0:Y:S02]  /*0040*/  LDC R5, c[0x0][0x360] ;  /* 0x0000d800ff057b82 */ /* 0x000e240000000800 */
[----:B0-----:R-:W-:-:S05]  /*0050*/  IMAD R5, R5, UR4, R0 ;  /* 0x0000000405057c24 */ /* 0x001fca000f8e0200 */
[----:B-1----:R-:W-:-:S13]  /*0060*/  ISETP.GE.AND P0, PT, R5, UR5, PT ;  /* 0x0000000505007c0c */ /* 0x002fda000bf06270 */
[----:B------:R-:W-:Y:S05]  /*0070*/  @P0 EXIT ;  /* 0x000000000000094d */ /* 0x000fea0003800000 */
[----:B------:R-:W0:Y:S01]  /*0080*/  LDC.64 R2, c[0x0][0x380] ;  /* 0x0000e000ff027b82 */ /* 0x000e220000000a00 */
[----:B------:R-:W1:Y:S01]  /*0090*/  LDCU.64 UR4, c[0x0][0x358] ;  /* 0x00006b00ff0477ac */ /* 0x000e620008000a00 */
[----:B0-----:R-:W-:-:S06]  /*00a0*/  IMAD.WIDE R2, R5, 0x4, R2 ;  /* 0x0000000405027825 */ /* 0x001fcc00078e0202 */
[----:B------:R-:W0:Y:S01]  /*00b0*/  LDC.64 R4, c[0x0][0x388] ;  /* 0x0000e200ff047b82 */ /* 0x000e220000000a00 */
[----:B-1----:R-:W0:Y:S01]  /*00c0*/  LDG.E R3, desc[UR4][R2.64] ;  /* 0x0000000402037981 */ /* 0x002e22000c1e1900 */
[----:B------:R-:W-:Y:S02]  /*00d0*/  HFMA2 R7, -RZ, RZ, 0, 5.9604644775390625e-08 ;  /* 0x00000001ff077431 */ /* 0x000fe400000001ff */
[----:B0-----:R-:W-:-:S05]  /*00e0*/  IMAD.WIDE R4, R3, 0x4, R4 ;  /* 0x0000000403047825 */ /* 0x001fca00078e0204 */
[----:B------:R-:W-:Y:S01]  /*00f0*/  REDG.E.ADD.STRONG.GPU desc[UR4][R4.64], R7 ;  /* 0x000000070400798e */ /* 0x000fe2000c12e104 */
[----:B------:R-:W-:Y:S05]  /*0100*/  EXIT ;  /* 0x000000000000794d */ /* 0x000fea0003800000 */
.L_x_5:
        /* <DEDUP_REMOVED lines=15> */
.L_x_7:


//--------------------- .nv.shared._Z18exclusivePrefixSumPiS_i --------------------------
	.section	.nv.shared._Z18exclusivePrefixSumPiS_i,"aw",@nobits
	.sectionflags	@""
	.align	16
	.zero		1024


//--------------------- .nv.shared.reserved.0     --------------------------
	.section	.nv.shared.reserved.0,"aw",@nobits
	.weak		__nv_reservedSMEM_offset_0_alias
	.size		__nv_reservedSMEM_offset_0_alias, 0, 64
	.other		__nv_reservedSMEM_offset_0_alias,@"STO_CUDA_RESERVED_SHARED STV_DEFAULT"
__nv_reservedSMEM_offset_0_alias:
	.zero		0
	.zero		64


//--------------------- .nv.shared._Z16computeHistogramPiS_i --------------------------
	.section	.nv.shared._Z16computeHistogramPiS_i,"aw",@nobits
	.sectionflags	@""
	.align	16
	.zero		1024


//--------------------- .nv.constant0._Z18exclusivePrefixSumPiS_i --------------------------
	.section	.nv.constant0._Z18exclusivePrefixSumPiS_i,"a",@progbits
	.sectionflags	@""
	.align	4
.nv.constant0._Z18exclusivePrefixSumPiS_i:
	.zero		916


//--------------------- .nv.constant0._Z16computeHistogramPiS_i --------------------------
	.section	.nv.constant0._Z16computeHistogramPiS_i,"a",@progbits
	.sectionflags	@""
	.align	4
.nv.constant0._Z16computeHistogramPiS_i:
	.zero		916


//--------------------- SYMBOLS --------------------------

	.type		.nv.reservedSmem.offset0,@object
	.size		.nv.reservedSmem.offset0,0x4
	.type		.nv.reservedSmem.cap,@object
	.size		.nv.reservedSmem.cap,0x4
